	.headerflags	@"EF_CUDA_TEXMODE_UNIFIED EF_CUDA_64BIT_ADDRESS EF_CUDA_ACCELERATORS EF_CUDA_SM90 EF_CUDA_VIRTUAL_SM(EF_CUDA_SM90)"
	.elftype	@"ET_EXEC"


//--------------------- .nv.info                  --------------------------
	.section	.nv.info,"",@"SHT_CUDA_INFO"
	.align	4


	//----- nvinfo : EIATTR_REGCOUNT
	.align		4
        /*0000*/ 	.byte	0x04, 0x2f
        /*0002*/ 	.short	(.L_3 - .L_2)
	.align		4
.L_2:
        /*0004*/ 	.word	index@(triton_poi_fused__native_batch_norm_legit_no_training_add_silu_2)
        /*0008*/ 	.word	0x00000027


	//----- nvinfo : EIATTR_MIN_STACK_SIZE
	.align		4
.L_3:
        /*000c*/ 	.byte	0x04, 0x12
        /*000e*/ 	.short	(.L_5 - .L_4)
	.align		4
.L_4:
        /*0010*/ 	.word	index@(triton_poi_fused__native_batch_norm_legit_no_training_add_silu_2)
        /*0014*/ 	.word	0x00000000


	//----- nvinfo : EIATTR_FRAME_SIZE
	.align		4
.L_5:
        /*0018*/ 	.byte	0x04, 0x11
        /*001a*/ 	.short	(.L_7 - .L_6)
	.align		4
.L_6:
        /*001c*/ 	.word	index@(triton_poi_fused__native_batch_norm_legit_no_training_add_silu_2)
        /*0020*/ 	.word	0x00000000


	//----- nvinfo : EIATTR_MIN_STACK_SIZE
	.align		4
.L_7:
        /*0024*/ 	.byte	0x04, 0x12
        /*0026*/ 	.short	(.L_9 - .L_8)
	.align		4
.L_8:
        /*0028*/ 	.word	index@(triton_poi_fused__native_batch_norm_legit_no_training_add_silu_2)
        /*002c*/ 	.word	0x00000000
.L_9:


//--------------------- .nv.info.triton_poi_fused__native_batch_norm_legit_no_training_add_silu_2 --------------------------
	.section	.nv.info.triton_poi_fused__native_batch_norm_legit_no_training_add_silu_2,"",@"SHT_CUDA_INFO"
	.sectionflags	@""
	.align	4


	//----- nvinfo : EIATTR_CUDA_API_VERSION
	.align		4
        /*0000*/ 	.byte	0x04, 0x37
        /*0002*/ 	.short	(.L_11 - .L_10)
.L_10:
        /*0004*/ 	.word	0x0000007c


	//----- nvinfo : EIATTR_KPARAM_INFO
	.align		4
.L_11:
        /*0008*/ 	.byte	0x04, 0x17
        /*000a*/ 	.short	(.L_13 - .L_12)
.L_12:
        /*000c*/ 	.word	0x00000000
        /*0010*/ 	.short	0x0010
        /*0012*/ 	.short	0x0080
        /*0014*/ 	.byte	0x00, 0xf0, 0x11, 0x00


	//----- nvinfo : EIATTR_KPARAM_INFO
	.align		4
.L_13:
        /*0018*/ 	.byte	0x04, 0x17
        /*001a*/ 	.short	(.L_15 - .L_14)
.L_14:
        /*001c*/ 	.word	0x00000000
        /*0020*/ 	.short	0x000f
        /*0022*/ 	.short	0x0078
        /*0024*/ 	.byte	0x00, 0xf4, 0x21, 0x00


	//----- nvinfo : EIATTR_KPARAM_INFO
	.align		4
.L_15:
        /*0028*/ 	.byte	0x04, 0x17
        /*002a*/ 	.short	(.L_17 - .L_16)
.L_16:
        /*002c*/ 	.word	0x00000000
        /*0030*/ 	.short	0x000e
        /*0032*/ 	.short	0x0070
        /*0034*/ 	.byte	0x00, 0xf4, 0x21, 0x00


	//----- nvinfo : EIATTR_KPARAM_INFO
	.align		4
.L_17:
        /*0038*/ 	.byte	0x04, 0x17
        /*003a*/ 	.short	(.L_19 - .L_18)
.L_18:
        /*003c*/ 	.word	0x00000000
        /*0040*/ 	.short	0x000d
        /*0042*/ 	.short	0x0068
        /*0044*/ 	.byte	0x00, 0xf4, 0x21, 0x00


	//----- nvinfo : EIATTR_KPARAM_INFO
	.align		4
.L_19:
        /*0048*/ 	.byte	0x04, 0x17
        /*004a*/ 	.short	(.L_21 - .L_20)
.L_20:
        /*004c*/ 	.word	0x00000000
        /*0050*/ 	.short	0x000c
        /*0052*/ 	.short	0x0060
        /*0054*/ 	.byte	0x00, 0xf4, 0x21, 0x00


	//----- nvinfo : EIATTR_KPARAM_INFO
	.align		4
.L_21:
        /*0058*/ 	.byte	0x04, 0x17
        /*005a*/ 	.short	(.L_23 - .L_22)
.L_22:
        /*005c*/ 	.word	0x00000000
        /*0060*/ 	.short	0x000b
        /*0062*/ 	.short	0x0058
        /*0064*/ 	.byte	0x00, 0xf4, 0x21, 0x00


	//----- nvinfo : EIATTR_KPARAM_INFO
	.align		4
.L_23:
        /*0068*/ 	.byte	0x04, 0x17
        /*006a*/ 	.short	(.L_25 - .L_24)
.L_24:
        /*006c*/ 	.word	0x00000000
        /*0070*/ 	.short	0x000a
        /*0072*/ 	.short	0x0050
        /*0074*/ 	.byte	0x00, 0xf4, 0x21, 0x00


	//----- nvinfo : EIATTR_KPARAM_INFO
	.align		4
.L_25:
        /*0078*/ 	.byte	0x04, 0x17
        /*007a*/ 	.short	(.L_27 - .L_26)
.L_26:
        /*007c*/ 	.word	0x00000000
        /*0080*/ 	.short	0x0009
        /*0082*/ 	.short	0x0048
        /*0084*/ 	.byte	0x00, 0xf4, 0x21, 0x00


	//----- nvinfo : EIATTR_KPARAM_INFO
	.align		4
.L_27:
        /*0088*/ 	.byte	0x04, 0x17
        /*008a*/ 	.short	(.L_29 - .L_28)
.L_28:
        /*008c*/ 	.word	0x00000000
        /*0090*/ 	.short	0x0008
        /*0092*/ 	.short	0x0040
        /*0094*/ 	.byte	0x00, 0xf4, 0x21, 0x00


	//----- nvinfo : EIATTR_KPARAM_INFO
	.align		4
.L_29:
        /*0098*/ 	.byte	0x04, 0x17
        /*009a*/ 	.short	(.L_31 - .L_30)
.L_30:
        /*009c*/ 	.word	0x00000000
        /*00a0*/ 	.short	0x0007
        /*00a2*/ 	.short	0x0038
        /*00a4*/ 	.byte	0x00, 0xf4, 0x21, 0x00


	//----- nvinfo : EIATTR_KPARAM_INFO
	.align		4
.L_31:
        /*00a8*/ 	.byte	0x04, 0x17
        /*00aa*/ 	.short	(.L_33 - .L_32)
.L_32:
        /*00ac*/ 	.word	0x00000000
        /*00b0*/ 	.short	0x0006
        /*00b2*/ 	.short	0x0030
        /*00b4*/ 	.byte	0x00, 0xf4, 0x21, 0x00


	//----- nvinfo : EIATTR_KPARAM_INFO
	.align		4
.L_33:
        /*00b8*/ 	.byte	0x04, 0x17
        /*00ba*/ 	.short	(.L_35 - .L_34)
.L_34:
        /*00bc*/ 	.word	0x00000000
        /*00c0*/ 	.short	0x0005
        /*00c2*/ 	.short	0x0028
        /*00c4*/ 	.byte	0x00, 0xf4, 0x21, 0x00


	//----- nvinfo : EIATTR_KPARAM_INFO
	.align		4
.L_35:
        /*00c8*/ 	.byte	0x04, 0x17
        /*00ca*/ 	.short	(.L_37 - .L_36)
.L_36:
        /*00cc*/ 	.word	0x00000000
        /*00d0*/ 	.short	0x0004
        /*00d2*/ 	.short	0x0020
        /*00d4*/ 	.byte	0x00, 0xf4, 0x21, 0x00


	//----- nvinfo : EIATTR_KPARAM_INFO
	.align		4
.L_37:
        /*00d8*/ 	.byte	0x04, 0x17
        /*00da*/ 	.short	(.L_39 - .L_38)
.L_38:
        /*00dc*/ 	.word	0x00000000
        /*00e0*/ 	.short	0x0003
        /*00e2*/ 	.short	0x0018
        /*00e4*/ 	.byte	0x00, 0xf4, 0x21, 0x00


	//----- nvinfo : EIATTR_KPARAM_INFO
	.align		4
.L_39:
        /*00e8*/ 	.byte	0x04, 0x17
        /*00ea*/ 	.short	(.L_41 - .L_40)
.L_40:
        /*00ec*/ 	.word	0x00000000
        /*00f0*/ 	.short	0x0002
        /*00f2*/ 	.short	0x0010
        /*00f4*/ 	.byte	0x00, 0xf4, 0x21, 0x00


	//----- nvinfo : EIATTR_KPARAM_INFO
	.align		4
.L_41:
        /*00f8*/ 	.byte	0x04, 0x17
        /*00fa*/ 	.short	(.L_43 - .L_42)
.L_42:
        /*00fc*/ 	.word	0x00000000
        /*0100*/ 	.short	0x0001
        /*0102*/ 	.short	0x0008
        /*0104*/ 	.byte	0x00, 0xf4, 0x21, 0x00


	//----- nvinfo : EIATTR_KPARAM_INFO
	.align		4
.L_43:
        /*0108*/ 	.byte	0x04, 0x17
        /*010a*/ 	.short	(.L_45 - .L_44)
.L_44:
        /*010c*/ 	.word	0x00000000
        /*0110*/ 	.short	0x0000
        /*0112*/ 	.short	0x0000
        /*0114*/ 	.byte	0x00, 0xf4, 0x21, 0x00


	//----- nvinfo : EIATTR_SPARSE_MMA_MASK
	.align		4
.L_45:
        /*0118*/ 	.byte	0x03, 0x50
        /*011a*/ 	.short	0x0000


	//----- nvinfo : EIATTR_MAXREG_COUNT
	.align		4
        /*011c*/ 	.byte	0x03, 0x1b
        /*011e*/ 	.short	0x00ff


	//----- nvinfo : EIATTR_EXIT_INSTR_OFFSETS
	.align		4
        /*0120*/ 	.byte	0x04, 0x1c
        /*0122*/ 	.short	(.L_47 - .L_46)


	//   ....[0]....
.L_46:
        /*0124*/ 	.word	0x000007d0


	//   ....[1]....
        /*0128*/ 	.word	0x000007f0


	//----- nvinfo : EIATTR_REQNTID
	.align		4
.L_47:
        /*012c*/ 	.byte	0x04, 0x10
        /*012e*/ 	.short	(.L_49 - .L_48)
.L_48:
        /*0130*/ 	.word	0x00000020
        /*0134*/ 	.word	0x00000001
        /*0138*/ 	.word	0x00000001


	//----- nvinfo : EIATTR_CBANK_PARAM_SIZE
	.align		4
.L_49:
        /*013c*/ 	.byte	0x03, 0x19
        /*013e*/ 	.short	0x0084


	//----- nvinfo : EIATTR_PARAM_CBANK
	.align		4
        /*0140*/ 	.byte	0x04, 0x0a
        /*0142*/ 	.short	(.L_51 - .L_50)
	.align		4
.L_50:
        /*0144*/ 	.word	index@(.nv.constant0.triton_poi_fused__native_batch_norm_legit_no_training_add_silu_2)
        /*0148*/ 	.short	0x0210
        /*014a*/ 	.short	0x0084


	//----- nvinfo : EIATTR_SW_WAR
	.align		4
.L_51:
        /*014c*/ 	.byte	0x04, 0x36
        /*014e*/ 	.short	(.L_53 - .L_52)
.L_52:
        /*0150*/ 	.word	0x00000008
.L_53:


//--------------------- .nv.callgraph             --------------------------
	.section	.nv.callgraph,"",@"SHT_CUDA_CALLGRAPH"
	.align	4
	.sectionentsize	8
	.align		4
        /*0000*/ 	.word	0x00000000
	.align		4
        /*0004*/ 	.word	0xffffffff
	.align		4
        /*0008*/ 	.word	0x00000000
	.align		4
        /*000c*/ 	.word	0xfffffffe
	.align		4
        /*0010*/ 	.word	0x00000000
	.align		4
        /*0014*/ 	.word	0xfffffffd
	.align		4
        /*0018*/ 	.word	0x00000000
	.align		4
        /*001c*/ 	.word	0xfffffffc


//--------------------- .nv.constant4             --------------------------
	.section	.nv.constant4,"a",@progbits
	.align	8
	.align		8
.nv.constant4:
        /*0000*/ 	.dword	_$_str
	.align		8
        /*0008*/ 	.dword	_$_str_$_2


//--------------------- .text.triton_poi_fused__native_batch_norm_legit_no_training_add_silu_2 --------------------------
	.section	.text.triton_poi_fused__native_batch_norm_legit_no_training_add_silu_2,"ax",@progbits
	.align	128
        .global         triton_poi_fused__native_batch_norm_legit_no_training_add_silu_2
        .type           triton_poi_fused__native_batch_norm_legit_no_training_add_silu_2,@function
        .size           triton_poi_fused__native_batch_norm_legit_no_training_add_silu_2,(.L_x_1 - triton_poi_fused__native_batch_norm_legit_no_training_add_silu_2)
        .other          triton_poi_fused__native_batch_norm_legit_no_training_add_silu_2,@"STO_CUDA_ENTRY STV_DEFAULT"
triton_poi_fused__native_batch_norm_legit_no_training_add_silu_2:
.text.triton_poi_fused__native_batch_norm_legit_no_training_add_silu_2:
[----:B------:R-:W0:Y:S08]  /*0000*/  LDC R1, c[0x0][0x28] ;  /* 0x00000a00ff017b82 */ /* 0x000e300000000800 */
[----:B------:R-:W1:Y:S01]  /*0010*/  LDC.64 R4, c[0x0][0x250] ;  /* 0x00009400ff047b82 */ /* 0x000e620000000a00 */
[----:B------:R-:W-:-:S07]  /*0020*/  ULDC.64 UR4, c[0x0][0x208] ;  /* 0x0000820000047ab9 */ /* 0x000fce0000000a00 */
[----:B------:R-:W2:Y:S08]  /*0030*/  LDC.64 R2, c[0x0][0x228] ;  /* 0x00008a00ff027b82 */ /* 0x000eb00000000a00 */
[----:B------:R-:W3:Y:S01]  /*0040*/  LDC.64 R6, c[0x0][0x278] ;  /* 0x00009e00ff067b82 */ /* 0x000ee20000000a00 */
[----:B------:R-:W4:Y:S01]  /*0050*/  S2R R0, SR_TID.X ;  /* 0x0000000000007919 */ /* 0x000f220000002100 */
[----:B-1----:R-:W5:Y:S06]  /*0060*/  LDG.E R35, desc[UR4][R4.64] ;  /* 0x0000000404237981 */ /* 0x002f6c000c1e1900 */
[----:B------:R-:W1:Y:S01]  /*0070*/  LDC.64 R10, c[0x0][0x218] ;  /* 0x00008600ff0a7b82 */ /* 0x000e620000000a00 */
[----:B--2---:R2:W5:Y:S07]  /*0080*/  LDG.E R34, desc[UR4][R2.64] ;  /* 0x0000000402227981 */ /* 0x00456e000c1e1900 */
[----:B------:R-:W1:Y:S01]  /*0090*/  LDC.64 R18, c[0x0][0x240] ;  /* 0x00009000ff127b82 */ /* 0x000e620000000a00 */
[----:B---3--:R3:W5:Y:S01]  /*00a0*/  LDG.E R36, desc[UR4][R6.64] ;  /* 0x0000000406247981 */ /* 0x008762000c1e1900 */
[----:B------:R-:W2:Y:S06]  /*00b0*/  S2R R9, SR_CTAID.X ;  /* 0x0000000000097919 */ /* 0x000eac0000002500 */
[----:B------:R-:W1:Y:S01]  /*00c0*/  LDC.64 R12, c[0x0][0x220] ;  /* 0x00008800ff0c7b82 */ /* 0x000e620000000a00 */
[----:B----4-:R-:W-:-:S07]  /*00d0*/  SHF.L.U32 R0, R0, 0x1, RZ ;  /* 0x0000000100007819 */ /* 0x010fce00000006ff */
[----:B------:R-:W4:Y:S01]  /*00e0*/  LDC.64 R26, c[0x0][0x268] ;  /* 0x00009a00ff1a7b82 */ /* 0x000f220000000a00 */
[----:B------:R-:W-:-:S07]  /*00f0*/  LOP3.LUT R0, R0, 0x3e, RZ, 0xc0, !PT ;  /* 0x0000003e00007812 */ /* 0x000fce00078ec0ff */
[----:B------:R-:W1:Y:S08]  /*0100*/  LDC.64 R20, c[0x0][0x248] ;  /* 0x00009200ff147b82 */ /* 0x000e700000000a00 */
[----:B------:R-:W3:Y:S08]  /*0110*/  LDC.64 R28, c[0x0][0x270] ;  /* 0x00009c00ff1c7b82 */ /* 0x000ef00000000a00 */
[----:B------:R-:W4:Y:S01]  /*0120*/  LDC.64 R14, c[0x0][0x230] ;  /* 0x00008c00ff0e7b82 */ /* 0x000f220000000a00 */
[----:B0-2---:R-:W-:-:S07]  /*0130*/  LEA R0, R9, R0, 0x6 ;  /* 0x0000000009007211 */ /* 0x005fce00078e30ff */
[----:B------:R-:W0:Y:S01]  /*0140*/  LDC.64 R16, c[0x0][0x238] ;  /* 0x00008e00ff107b82 */ /* 0x000e220000000a00 */
[----:B------:R-:W-:-:S07]  /*0150*/  ISETP.GE.AND P0, PT, R0, 0x40, PT ;  /* 0x000000400000780c */ /* 0x000fce0003f06270 */
[----:B------:R-:W2:Y:S08]  /*0160*/  LDC.64 R22, c[0x0][0x258] ;  /* 0x00009600ff167b82 */ /* 0x000eb00000000a00 */
[----:B------:R-:W2:Y:S01]  /*0170*/  LDC.64 R24, c[0x0][0x260] ;  /* 0x00009800ff187b82 */ /* 0x000ea20000000a00 */
[----:B------:R-:W-:Y:S02]  /*0180*/  CS2R R2, SRZ ;  /* 0x0000000000027805 */ /* 0x000fe4000001ff00 */
[----:B------:R-:W-:-:S05]  /*0190*/  CS2R R4, SRZ ;  /* 0x0000000000047805 */ /* 0x000fca000001ff00 */
[----:B------:R-:W2:Y:S01]  /*01a0*/  LDC.64 R30, c[0x0][0x280] ;  /* 0x0000a000ff1e7b82 */ /* 0x000ea20000000a00 */
[----:B-1----:R-:W-:-:S07]  /*01b0*/  IMAD.WIDE R10, R0, 0x4, R10 ;  /* 0x00000004000a7825 */ /* 0x002fce00078e020a */
[----:B------:R-:W1:Y:S01]  /*01c0*/  LDC.64 R32, c[0x0][0x288] ;  /* 0x0000a200ff207b82 */ /* 0x000e620000000a00 */
[C---:B------:R-:W-:Y:S01]  /*01d0*/  IMAD.WIDE R18, R0.reuse, 0x4, R18 ;  /* 0x0000000400127825 */ /* 0x040fe200078e0212 */
[----:B---3--:R-:W-:Y:S01]  /*01e0*/  CS2R R6, SRZ ;  /* 0x0000000000067805 */ /* 0x008fe2000001ff00 */
[----:B------:R-:W3:Y:S02]  /*01f0*/  LDG.E R12, desc[UR4][R12.64] ;  /* 0x000000040c0c7981 */ /* 0x000ee4000c1e1900 */
[----:B----4-:R-:W-:Y:S02]  /*0200*/  IMAD.WIDE R26, R0, 0x4, R26 ;  /* 0x00000004001a7825 */ /* 0x010fe400078e021a */
[----:B------:R4:W3:Y:S04]  /*0210*/  @!P0 LDG.E.64 R2, desc[UR4][R10.64] ;  /* 0x000000040a028981 */ /* 0x0008e8000c1e1b00 */
[----:B------:R-:W3:Y:S04]  /*0220*/  LDG.E R9, desc[UR4][R20.64] ;  /* 0x0000000414097981 */ /* 0x000ee8000c1e1900 */
[----:B------:R-:W3:Y:S04]  /*0230*/  @!P0 LDG.E.64 R4, desc[UR4][R18.64] ;  /* 0x0000000412048981 */ /* 0x000ee8000c1e1b00 */
[----:B------:R-:W3:Y:S04]  /*0240*/  LDG.E R28, desc[UR4][R28.64] ;  /* 0x000000041c1c7981 */ /* 0x000ee8000c1e1900 */
[----:B------:R-:W3:Y:S04]  /*0250*/  @!P0 LDG.E.64 R6, desc[UR4][R26.64] ;  /* 0x000000041a068981 */ /* 0x000ee8000c1e1b00 */
[----:B------:R1:W3:Y:S04]  /*0260*/  LDG.E R8, desc[UR4][R14.64] ;  /* 0x000000040e087981 */ /* 0x0002e8000c1e1900 */
[----:B0-----:R0:W3:Y:S04]  /*0270*/  LDG.E R17, desc[UR4][R16.64] ;  /* 0x0000000410117981 */ /* 0x0010e8000c1e1900 */
[----:B--2---:R-:W2:Y:S04]  /*0280*/  LDG.E R22, desc[UR4][R22.64] ;  /* 0x0000000416167981 */ /* 0x004ea8000c1e1900 */
[----:B------:R-:W2:Y:S04]  /*0290*/  LDG.E R25, desc[UR4][R24.64] ;  /* 0x0000000418197981 */ /* 0x000ea8000c1e1900 */
[----:B------:R-:W2:Y:S04]  /*02a0*/  LDG.E R30, desc[UR4][R30.64] ;  /* 0x000000041e1e7981 */ /* 0x000ea8000c1e1900 */
[----:B-1----:R-:W2:Y:S01]  /*02b0*/  LDG.E R33, desc[UR4][R32.64] ;  /* 0x0000000420217981 */ /* 0x002ea2000c1e1900 */
[----:B----4-:R-:W-:Y:S01]  /*02c0*/  HFMA2.MMA R10, -RZ, RZ, 1.625, 0 ;  /* 0x3e800000ff0a7435 */ /* 0x010fe200000001ff */
[----:B-----5:R-:W-:Y:S01]  /*02d0*/  FADD R35, R35, 9.9999997473787516356e-06 ;  /* 0x3727c5ac23237421 */ /* 0x020fe20000000000 */
[----:B------:R-:W-:-:S05]  /*02e0*/  FADD R34, R34, 9.9999997473787516356e-06 ;  /* 0x3727c5ac22227421 */ /* 0x000fca0000000000 */
[----:B------:R-:W1:Y:S01]  /*02f0*/  MUFU.SQRT R35, R35 ;  /* 0x0000002300237308 */ /* 0x000e620000002000 */
[----:B------:R-:W-:-:S07]  /*0300*/  FADD R36, R36, 9.9999997473787516356e-06 ;  /* 0x3727c5ac24247421 */ /* 0x000fce0000000000 */
[----:B------:R-:W4:Y:S08]  /*0310*/  MUFU.SQRT R11, R34 ;  /* 0x00000022000b7308 */ /* 0x000f300000002000 */
[----:B------:R-:W5:Y:S01]  /*0320*/  MUFU.SQRT R36, R36 ;  /* 0x0000002400247308 */ /* 0x000f620000002000 */
[----:B-1----:R-:W-:Y:S02]  /*0330*/  FSETP.GT.AND P2, PT, R35, 8.50705917302346158658e+37, PT ;  /* 0x7e8000002300780b */ /* 0x002fe40003f44000 */
[----:B----4-:R-:W-:-:S02]  /*0340*/  FSETP.GT.AND P1, PT, R11, 8.50705917302346158658e+37, PT ;  /* 0x7e8000000b00780b */ /* 0x010fc40003f24000 */
[----:B------:R-:W-:Y:S02]  /*0350*/  FSETP.GEU.AND P4, PT, R11, 1.175494350822287508e-38, PT ;  /* 0x008000000b00780b */ /* 0x000fe40003f8e000 */
[----:B------:R-:W-:Y:S02]  /*0360*/  FSETP.GEU.AND P5, PT, R35, 1.175494350822287508e-38, PT ;  /* 0x008000002300780b */ /* 0x000fe40003fae000 */
[C---:B-----5:R-:W-:Y:S02]  /*0370*/  FSETP.GT.AND P3, PT, R36.reuse, 8.50705917302346158658e+37, PT ;  /* 0x7e8000002400780b */ /* 0x060fe40003f64000 */
[----:B------:R-:W-:-:S03]  /*0380*/  FSETP.GEU.AND P6, PT, R36, 1.175494350822287508e-38, PT ;  /* 0x008000002400780b */ /* 0x000fc60003fce000 */
[----:B------:R-:W-:Y:S02]  /*0390*/  @P2 FMUL R35, R35, 0.25 ;  /* 0x3e80000023232820 */ /* 0x000fe40000400000 */
[----:B------:R-:W-:-:S04]  /*03a0*/  @P1 FMUL R11, R11, 0.25 ;  /* 0x3e8000000b0b1820 */ /* 0x000fc80000400000 */
[----:B------:R-:W-:Y:S01]  /*03b0*/  @!P4 FMUL R11, R11, 16777216 ;  /* 0x4b8000000b0bc820 */ /* 0x000fe20000400000 */
[----:B------:R-:W-:Y:S01]  /*03c0*/  @!P5 FMUL R35, R35, 16777216 ;  /* 0x4b8000002323d820 */ /* 0x000fe20000400000 */
[----:B------:R-:W-:-:S04]  /*03d0*/  @P3 FMUL R36, R36, 0.25 ;  /* 0x3e80000024243820 */ /* 0x000fc80000400000 */
[----:B------:R-:W1:Y:S01]  /*03e0*/  MUFU.RCP R11, R11 ;  /* 0x0000000b000b7308 */ /* 0x000e620000001000 */
[----:B------:R-:W-:Y:S01]  /*03f0*/  @!P6 FMUL R36, R36, 16777216 ;  /* 0x4b8000002424e820 */ /* 0x000fe20000400000 */
[----:B------:R-:W-:-:S06]  /*0400*/  FSEL R14, R10, 1, P1 ;  /* 0x3f8000000a0e7808 */ /* 0x000fcc0000800000 */
[----:B------:R-:W4:Y:S01]  /*0410*/  MUFU.RCP R35, R35 ;  /* 0x0000002300237308 */ /* 0x000f220000001000 */
[----:B0-----:R-:W-:Y:S01]  /*0420*/  FSEL R16, R10, 1, P2 ;  /* 0x3f8000000a107808 */ /* 0x001fe20001000000 */
[----:B------:R-:W-:-:S06]  /*0430*/  @!P4 FMUL R14, R14, 16777216 ;  /* 0x4b8000000e0ec820 */ /* 0x000fcc0000400000 */
[----:B------:R-:W0:Y:S01]  /*0440*/  MUFU.RCP R36, R36 ;  /* 0x0000002400247308 */ /* 0x000e220000001000 */
[----:B------:R-:W-:Y:S01]  /*0450*/  FSEL R13, R10, 1, P3 ;  /* 0x3f8000000a0d7808 */ /* 0x000fe20001800000 */
[----:B------:R-:W-:Y:S01]  /*0460*/  @!P5 FMUL R16, R16, 16777216 ;  /* 0x4b8000001010d820 */ /* 0x000fe20000400000 */
[----:B-1----:R-:W-:-:S03]  /*0470*/  FMUL R11, R11, R14 ;  /* 0x0000000e0b0b7220 */ /* 0x002fc60000400000 */
[----:B------:R-:W-:Y:S01]  /*0480*/  @!P6 FMUL R13, R13, 16777216 ;  /* 0x4b8000000d0de820 */ /* 0x000fe20000400000 */
[----:B----4-:R-:W-:-:S03]  /*0490*/  FMUL R35, R35, R16 ;  /* 0x0000001023237220 */ /* 0x010fc60000400000 */
[----:B0-----:R-:W-:Y:S01]  /*04a0*/  FMUL R36, R36, R13 ;  /* 0x0000000d24247220 */ /* 0x001fe20000400000 */
[C---:B---3--:R-:W-:Y:S01]  /*04b0*/  FADD R18, -R12.reuse, R3 ;  /* 0x000000030c127221 */ /* 0x048fe20000000100 */
[----:B------:R-:W-:-:S03]  /*04c0*/  FADD R2, -R12, R2 ;  /* 0x000000020c027221 */ /* 0x000fc60000000100 */
[----:B------:R-:W-:Y:S01]  /*04d0*/  FMUL R18, R11, R18 ;  /* 0x000000120b127220 */ /* 0x000fe20000400000 */
[----:B------:R-:W-:Y:S01]  /*04e0*/  FADD R4, -R9, R4 ;  /* 0x0000000409047221 */ /* 0x000fe20000000100 */
[----:B------:R-:W-:Y:S01]  /*04f0*/  FMUL R11, R11, R2 ;  /* 0x000000020b0b7220 */ /* 0x000fe20000400000 */
[----:B------:R-:W-:Y:S02]  /*0500*/  FADD R2, -R9, R5 ;  /* 0x0000000509027221 */ /* 0x000fe40000000100 */
[C---:B------:R-:W-:Y:S01]  /*0510*/  FMUL R4, R35.reuse, R4 ;  /* 0x0000000423047220 */ /* 0x040fe20000400000 */
[C---:B------:R-:W-:Y:S01]  /*0520*/  FADD R6, -R28.reuse, R6 ;  /* 0x000000061c067221 */ /* 0x040fe20000000100 */
[----:B------:R-:W-:Y:S01]  /*0530*/  FMUL R2, R35, R2 ;  /* 0x0000000223027220 */ /* 0x000fe20000400000 */
[----:B------:R-:W-:Y:S02]  /*0540*/  FADD R7, -R28, R7 ;  /* 0x000000071c077221 */ /* 0x000fe40000000100 */
[----:B------:R-:W-:Y:S01]  /*0550*/  FMUL R6, R6, R36 ;  /* 0x0000002406067220 */ /* 0x000fe20000400000 */
[C-C-:B------:R-:W-:Y:S01]  /*0560*/  FFMA R11, R8.reuse, R11, R17.reuse ;  /* 0x0000000b080b7223 */ /* 0x140fe20000000011 */
[----:B------:R-:W-:Y:S01]  /*0570*/  FFMA R18, R8, R18, R17 ;  /* 0x0000001208127223 */ /* 0x000fe20000000011 */
[----:B------:R-:W-:Y:S01]  /*0580*/  FMUL R7, R7, R36 ;  /* 0x0000002407077220 */ /* 0x000fe20000400000 */
[C-C-:B--2---:R-:W-:Y:S01]  /*0590*/  FFMA R4, R22.reuse, R4, R25.reuse ;  /* 0x0000000416047223 */ /* 0x144fe20000000019 */
[----:B------:R-:W-:-:S03]  /*05a0*/  FFMA R25, R22, R2, R25 ;  /* 0x0000000216197223 */ /* 0x000fc60000000019 */
[----:B------:R-:W-:Y:S01]  /*05b0*/  FADD R4, R11, R4 ;  /* 0x000000040b047221 */ /* 0x000fe20000000000 */
[C-C-:B------:R-:W-:Y:S01]  /*05c0*/  FFMA R3, R30.reuse, R6, R33.reuse ;  /* 0x000000061e037223 */ /* 0x140fe20000000021 */
[----:B------:R-:W-:Y:S01]  /*05d0*/  FFMA R7, R30, R7, R33 ;  /* 0x000000071e077223 */ /* 0x000fe20000000021 */
[----:B------:R-:W-:Y:S02]  /*05e0*/  FADD R18, R18, R25 ;  /* 0x0000001912127221 */ /* 0x000fe40000000000 */
[----:B------:R-:W-:Y:S02]  /*05f0*/  FADD R4, R4, R3 ;  /* 0x0000000304047221 */ /* 0x000fe40000000000 */
[----:B------:R-:W-:Y:S02]  /*0600*/  FADD R7, R18, R7 ;  /* 0x0000000712077221 */ /* 0x000fe40000000000 */
[----:B------:R-:W-:-:S04]  /*0610*/  FADD R2, RZ, -R4 ;  /* 0x80000004ff027221 */ /* 0x000fc80000000000 */
[----:B------:R-:W-:Y:S01]  /*0620*/  FMUL R3, R2, 1.4426950216293334961 ;  /* 0x3fb8aa3b02037820 */ /* 0x000fe20000400000 */
[----:B------:R-:W-:-:S04]  /*0630*/  FADD R2, RZ, -R7 ;  /* 0x80000007ff027221 */ /* 0x000fc80000000000 */
[----:B------:R-:W-:Y:S01]  /*0640*/  FMUL R5, R2, 1.4426950216293334961 ;  /* 0x3fb8aa3b02057820 */ /* 0x000fe20000400000 */
[----:B------:R-:W-:-:S04]  /*0650*/  FSETP.GEU.AND P1, PT, R3, -126, PT ;  /* 0xc2fc00000300780b */ /* 0x000fc80003f2e000 */
[----:B------:R-:W-:-:S09]  /*0660*/  FSETP.GEU.AND P2, PT, R5, -126, PT ;  /* 0xc2fc00000500780b */ /* 0x000fd20003f4e000 */
[----:B------:R-:W-:-:S04]  /*0670*/  @!P1 FMUL R3, R3, 0.5 ;  /* 0x3f00000003039820 */ /* 0x000fc80000400000 */
[----:B------:R-:W-:Y:S01]  /*0680*/  @!P2 FMUL R5, R5, 0.5 ;  /* 0x3f0000000505a820 */ /* 0x000fe20000400000 */
[----:B------:R-:W0:Y:S08]  /*0690*/  MUFU.EX2 R2, R3 ;  /* 0x0000000300027308 */ /* 0x000e300000000800 */
[----:B------:R-:W1:Y:S01]  /*06a0*/  MUFU.EX2 R6, R5 ;  /* 0x0000000500067308 */ /* 0x000e620000000800 */
[----:B0-----:R-:W-:-:S04]  /*06b0*/  @!P1 FMUL R2, R2, R2 ;  /* 0x0000000202029220 */ /* 0x001fc80000400000 */
[----:B------:R-:W-:Y:S02]  /*06c0*/  FADD R8, R2, 1 ;  /* 0x3f80000002087421 */ /* 0x000fe40000000000 */
[----:B------:R-:W0:Y:S01]  /*06d0*/  LDC.64 R2, c[0x0][0x210] ;  /* 0x00008400ff027b82 */ /* 0x000e220000000a00 */
[----:B-1----:R-:W-:-:S04]  /*06e0*/  @!P2 FMUL R6, R6, R6 ;  /* 0x000000060606a220 */ /* 0x002fc80000400000 */
[----:B------:R-:W-:Y:S01]  /*06f0*/  FADD R6, R6, 1 ;  /* 0x3f80000006067421 */ /* 0x000fe20000000000 */
[----:B------:R-:W-:-:S04]  /*0700*/  FSETP.GT.AND P1, PT, R8, 8.50705917302346158658e+37, PT ;  /* 0x7e8000000800780b */ /* 0x000fc80003f24000 */
[----:B------:R-:W-:-:S09]  /*0710*/  FSETP.GT.AND P2, PT, R6, 8.50705917302346158658e+37, PT ;  /* 0x7e8000000600780b */ /* 0x000fd20003f44000 */
[----:B------:R-:W-:-:S04]  /*0720*/  @P1 FMUL R8, R8, 0.25 ;  /* 0x3e80000008081820 */ /* 0x000fc80000400000 */
[----:B------:R-:W-:Y:S02]  /*0730*/  @P2 FMUL R6, R6, 0.25 ;  /* 0x3e80000006062820 */ /* 0x000fe40000400000 */
[----:B------:R-:W1:Y:S08]  /*0740*/  MUFU.RCP R8, R8 ;  /* 0x0000000800087308 */ /* 0x000e700000001000 */
[----:B------:R-:W2:Y:S01]  /*0750*/  MUFU.RCP R6, R6 ;  /* 0x0000000600067308 */ /* 0x000ea20000001000 */
[----:B------:R-:W-:-:S02]  /*0760*/  FSEL R5, R10, 1, P1 ;  /* 0x3f8000000a057808 */ /* 0x000fc40000800000 */
[----:B------:R-:W-:-:S03]  /*0770*/  FSEL R9, R10, 1, P2 ;  /* 0x3f8000000a097808 */ /* 0x000fc60001000000 */
[----:B-1----:R-:W-:Y:S01]  /*0780*/  FMUL R5, R8, R5 ;  /* 0x0000000508057220 */ /* 0x002fe20000400000 */
[----:B0-----:R-:W-:-:S04]  /*0790*/  IMAD.WIDE R2, R0, 0x4, R2 ;  /* 0x0000000400027825 */ /* 0x001fc800078e0202 */
[----:B------:R-:W-:Y:S01]  /*07a0*/  FMUL R4, R4, R5 ;  /* 0x0000000504047220 */ /* 0x000fe20000400000 */
[----:B--2---:R-:W-:-:S04]  /*07b0*/  FMUL R10, R6, R9 ;  /* 0x00000009060a7220 */ /* 0x004fc80000400000 */
[----:B------:R-:W-:Y:S01]  /*07c0*/  FMUL R5, R7, R10 ;  /* 0x0000000a07057220 */ /* 0x000fe20000400000 */
[----:B------:R-:W-:Y:S06]  /*07d0*/  @P0 EXIT ;  /* 0x000000000000094d */ /* 0x000fec0003800000 */
[----:B------:R-:W-:Y:S01]  /*07e0*/  STG.E.64 desc[UR4][R2.64], R4 ;  /* 0x0000000402007986 */ /* 0x000fe2000c101b04 */
[----:B------:R-:W-:Y:S05]  /*07f0*/  EXIT ;  /* 0x000000000000794d */ /* 0x000fea0003800000 */
.L_x_0:
[----:B------:R-:W-:-:S00]  /*0800*/  BRA `(.L_x_0) ;  /* 0xfffffffc00fc7947 */ /* 0x000fc0000383ffff */
[----:B------:R-:W-:-:S00]  /*0810*/  NOP ;  /* 0x0000000000007918 */ /* 0x000fc00000000000 */
        /* <DEDUP_REMOVED lines=14> */
.L_x_1:


//--------------------- .nv.global.init           --------------------------
	.section	.nv.global.init,"aw",@progbits
.nv.global.init:
	.type		_$_str,@object
	.size		_$_str,(_$_str_$_2 - _$_str)
_$_str:
        /*0000*/ 	.byte	0x5f, 0x5f, 0x43, 0x55, 0x44, 0x41, 0x5f, 0x46, 0x54, 0x5a, 0x00
	.type		_$_str_$_2,@object
	.size		_$_str_$_2,(.L_1 - _$_str_$_2)
_$_str_$_2:
        /*000b*/ 	.byte	0x5f, 0x5f, 0x43, 0x55, 0x44, 0x41, 0x5f, 0x50, 0x52, 0x45, 0x43, 0x5f, 0x53, 0x51, 0x52, 0x54
        /*001b*/ 	.byte	0x00
.L_1:


//--------------------- .nv.constant0.triton_poi_fused__native_batch_norm_legit_no_training_add_silu_2 --------------------------
	.section	.nv.constant0.triton_poi_fused__native_batch_norm_legit_no_training_add_silu_2,"a",@progbits
	.sectionflags	@""
	.align	4
.nv.constant0.triton_poi_fused__native_batch_norm_legit_no_training_add_silu_2:
	.zero		660
